//
// Generated by NVIDIA NVVM Compiler
//
// Compiler Build ID: CL-36424714
// Cuda compilation tools, release 13.0, V13.0.88
// Based on NVVM 20.0.0
//

.version 9.0
.target sm_100
.address_size 64

	// .globl	_Z26moltiplicationMatrixVectoriPiS_S_

.visible .entry _Z26moltiplicationMatrixVectoriPiS_S_(
	.param .u32 _Z26moltiplicationMatrixVectoriPiS_S__param_0,
	.param .u64 .ptr .align 1 _Z26moltiplicationMatrixVectoriPiS_S__param_1,
	.param .u64 .ptr .align 1 _Z26moltiplicationMatrixVectoriPiS_S__param_2,
	.param .u64 .ptr .align 1 _Z26moltiplicationMatrixVectoriPiS_S__param_3
)
{
	.reg .pred 	%p<10>;
	.reg .b32 	%r<135>;
	.reg .b64 	%rd<31>;

	ld.param.u32 	%r33, [_Z26moltiplicationMatrixVectoriPiS_S__param_0];
	ld.param.u64 	%rd12, [_Z26moltiplicationMatrixVectoriPiS_S__param_1];
	ld.param.u64 	%rd13, [_Z26moltiplicationMatrixVectoriPiS_S__param_2];
	ld.param.u64 	%rd11, [_Z26moltiplicationMatrixVectoriPiS_S__param_3];
	cvta.to.global.u64 	%rd1, %rd13;
	cvta.to.global.u64 	%rd2, %rd12;
	mov.u32 	%r34, %ctaid.x;
	mov.u32 	%r35, %ntid.x;
	mov.u32 	%r36, %tid.x;
	mad.lo.s32 	%r1, %r34, %r35, %r36;
	mul.lo.s32 	%r2, %r1, %r33;
	setp.lt.s32 	%p1, %r33, 1;
	@%p1 bra 	$L__BB0_13;
	cvta.to.global.u64 	%rd14, %rd11;
	mul.wide.s32 	%rd15, %r1, 4;
	add.s64 	%rd3, %rd14, %rd15;
	ld.global.u32 	%r126, [%rd3];
	and.b32  	%r4, %r33, 15;
	setp.lt.u32 	%p2, %r33, 16;
	mov.b32 	%r129, 0;
	@%p2 bra 	$L__BB0_4;
	and.b32  	%r129, %r33, 2147483632;
	neg.s32 	%r124, %r129;
	add.s64 	%rd4, %rd2, 32;
	add.s64 	%rd29, %rd1, 32;
	mov.u32 	%r123, %r2;
$L__BB0_3:
	.pragma "nounroll";
	mul.wide.s32 	%rd16, %r123, 4;
	add.s64 	%rd17, %rd4, %rd16;
	ld.global.u32 	%r38, [%rd17+-32];
	ld.global.u32 	%r39, [%rd29+-32];
	mad.lo.s32 	%r40, %r39, %r38, %r126;
	st.global.u32 	[%rd3], %r40;
	ld.global.u32 	%r41, [%rd17+-28];
	ld.global.u32 	%r42, [%rd29+-28];
	mad.lo.s32 	%r43, %r42, %r41, %r40;
	st.global.u32 	[%rd3], %r43;
	ld.global.u32 	%r44, [%rd17+-24];
	ld.global.u32 	%r45, [%rd29+-24];
	mad.lo.s32 	%r46, %r45, %r44, %r43;
	st.global.u32 	[%rd3], %r46;
	ld.global.u32 	%r47, [%rd17+-20];
	ld.global.u32 	%r48, [%rd29+-20];
	mad.lo.s32 	%r49, %r48, %r47, %r46;
	st.global.u32 	[%rd3], %r49;
	ld.global.u32 	%r50, [%rd17+-16];
	ld.global.u32 	%r51, [%rd29+-16];
	mad.lo.s32 	%r52, %r51, %r50, %r49;
	st.global.u32 	[%rd3], %r52;
	ld.global.u32 	%r53, [%rd17+-12];
	ld.global.u32 	%r54, [%rd29+-12];
	mad.lo.s32 	%r55, %r54, %r53, %r52;
	st.global.u32 	[%rd3], %r55;
	ld.global.u32 	%r56, [%rd17+-8];
	ld.global.u32 	%r57, [%rd29+-8];
	mad.lo.s32 	%r58, %r57, %r56, %r55;
	st.global.u32 	[%rd3], %r58;
	ld.global.u32 	%r59, [%rd17+-4];
	ld.global.u32 	%r60, [%rd29+-4];
	mad.lo.s32 	%r61, %r60, %r59, %r58;
	st.global.u32 	[%rd3], %r61;
	ld.global.u32 	%r62, [%rd17];
	ld.global.u32 	%r63, [%rd29];
	mad.lo.s32 	%r64, %r63, %r62, %r61;
	st.global.u32 	[%rd3], %r64;
	ld.global.u32 	%r65, [%rd17+4];
	ld.global.u32 	%r66, [%rd29+4];
	mad.lo.s32 	%r67, %r66, %r65, %r64;
	st.global.u32 	[%rd3], %r67;
	ld.global.u32 	%r68, [%rd17+8];
	ld.global.u32 	%r69, [%rd29+8];
	mad.lo.s32 	%r70, %r69, %r68, %r67;
	st.global.u32 	[%rd3], %r70;
	ld.global.u32 	%r71, [%rd17+12];
	ld.global.u32 	%r72, [%rd29+12];
	mad.lo.s32 	%r73, %r72, %r71, %r70;
	st.global.u32 	[%rd3], %r73;
	ld.global.u32 	%r74, [%rd17+16];
	ld.global.u32 	%r75, [%rd29+16];
	mad.lo.s32 	%r76, %r75, %r74, %r73;
	st.global.u32 	[%rd3], %r76;
	ld.global.u32 	%r77, [%rd17+20];
	ld.global.u32 	%r78, [%rd29+20];
	mad.lo.s32 	%r79, %r78, %r77, %r76;
	st.global.u32 	[%rd3], %r79;
	ld.global.u32 	%r80, [%rd17+24];
	ld.global.u32 	%r81, [%rd29+24];
	mad.lo.s32 	%r82, %r81, %r80, %r79;
	st.global.u32 	[%rd3], %r82;
	ld.global.u32 	%r83, [%rd17+28];
	ld.global.u32 	%r84, [%rd29+28];
	mad.lo.s32 	%r126, %r84, %r83, %r82;
	st.global.u32 	[%rd3], %r126;
	add.s32 	%r124, %r124, 16;
	add.s32 	%r123, %r123, 16;
	add.s64 	%rd29, %rd29, 64;
	setp.ne.s32 	%p3, %r124, 0;
	@%p3 bra 	$L__BB0_3;
$L__BB0_4:
	setp.eq.s32 	%p4, %r4, 0;
	@%p4 bra 	$L__BB0_13;
	and.b32  	%r15, %r33, 7;
	setp.lt.u32 	%p5, %r4, 8;
	@%p5 bra 	$L__BB0_7;
	add.s32 	%r85, %r129, %r2;
	mul.wide.s32 	%rd18, %r85, 4;
	add.s64 	%rd19, %rd2, %rd18;
	ld.global.u32 	%r86, [%rd19];
	mul.wide.u32 	%rd20, %r129, 4;
	add.s64 	%rd21, %rd1, %rd20;
	ld.global.u32 	%r87, [%rd21];
	mad.lo.s32 	%r88, %r87, %r86, %r126;
	st.global.u32 	[%rd3], %r88;
	ld.global.u32 	%r89, [%rd19+4];
	ld.global.u32 	%r90, [%rd21+4];
	mad.lo.s32 	%r91, %r90, %r89, %r88;
	st.global.u32 	[%rd3], %r91;
	ld.global.u32 	%r92, [%rd19+8];
	ld.global.u32 	%r93, [%rd21+8];
	mad.lo.s32 	%r94, %r93, %r92, %r91;
	st.global.u32 	[%rd3], %r94;
	ld.global.u32 	%r95, [%rd19+12];
	ld.global.u32 	%r96, [%rd21+12];
	mad.lo.s32 	%r97, %r96, %r95, %r94;
	st.global.u32 	[%rd3], %r97;
	ld.global.u32 	%r98, [%rd19+16];
	ld.global.u32 	%r99, [%rd21+16];
	mad.lo.s32 	%r100, %r99, %r98, %r97;
	st.global.u32 	[%rd3], %r100;
	ld.global.u32 	%r101, [%rd19+20];
	ld.global.u32 	%r102, [%rd21+20];
	mad.lo.s32 	%r103, %r102, %r101, %r100;
	st.global.u32 	[%rd3], %r103;
	ld.global.u32 	%r104, [%rd19+24];
	ld.global.u32 	%r105, [%rd21+24];
	mad.lo.s32 	%r106, %r105, %r104, %r103;
	st.global.u32 	[%rd3], %r106;
	ld.global.u32 	%r107, [%rd19+28];
	ld.global.u32 	%r108, [%rd21+28];
	mad.lo.s32 	%r126, %r108, %r107, %r106;
	st.global.u32 	[%rd3], %r126;
	add.s32 	%r129, %r129, 8;
$L__BB0_7:
	setp.eq.s32 	%p6, %r15, 0;
	@%p6 bra 	$L__BB0_13;
	and.b32  	%r20, %r33, 3;
	setp.lt.u32 	%p7, %r15, 4;
	@%p7 bra 	$L__BB0_10;
	add.s32 	%r109, %r129, %r2;
	mul.wide.s32 	%rd22, %r109, 4;
	add.s64 	%rd23, %rd2, %rd22;
	ld.global.u32 	%r110, [%rd23];
	mul.wide.u32 	%rd24, %r129, 4;
	add.s64 	%rd25, %rd1, %rd24;
	ld.global.u32 	%r111, [%rd25];
	mad.lo.s32 	%r112, %r111, %r110, %r126;
	st.global.u32 	[%rd3], %r112;
	ld.global.u32 	%r113, [%rd23+4];
	ld.global.u32 	%r114, [%rd25+4];
	mad.lo.s32 	%r115, %r114, %r113, %r112;
	st.global.u32 	[%rd3], %r115;
	ld.global.u32 	%r116, [%rd23+8];
	ld.global.u32 	%r117, [%rd25+8];
	mad.lo.s32 	%r118, %r117, %r116, %r115;
	st.global.u32 	[%rd3], %r118;
	ld.global.u32 	%r119, [%rd23+12];
	ld.global.u32 	%r120, [%rd25+12];
	mad.lo.s32 	%r126, %r120, %r119, %r118;
	st.global.u32 	[%rd3], %r126;
	add.s32 	%r129, %r129, 4;
$L__BB0_10:
	setp.eq.s32 	%p8, %r20, 0;
	@%p8 bra 	$L__BB0_13;
	mul.wide.u32 	%rd26, %r129, 4;
	add.s64 	%rd30, %rd1, %rd26;
	add.s32 	%r133, %r129, %r2;
	neg.s32 	%r132, %r20;
$L__BB0_12:
	.pragma "nounroll";
	mul.wide.s32 	%rd27, %r133, 4;
	add.s64 	%rd28, %rd2, %rd27;
	ld.global.u32 	%r121, [%rd28];
	ld.global.u32 	%r122, [%rd30];
	mad.lo.s32 	%r126, %r122, %r121, %r126;
	st.global.u32 	[%rd3], %r126;
	add.s64 	%rd30, %rd30, 4;
	add.s32 	%r133, %r133, 1;
	add.s32 	%r132, %r132, 1;
	setp.ne.s32 	%p9, %r132, 0;
	@%p9 bra 	$L__BB0_12;
$L__BB0_13:
	ret;

}


// ===== COMPILED SASS (sm_100) =====

	.target	sm_100

	.elftype	@"ET_EXEC"


//--------------------- .note.nv.tkinfo           --------------------------
	.section	.note.nv.tkinfo,"",@"SHT_NOTE"
	.sectionflags	@"SHF_NOTE_NV_TKINFO"
	.tkinfo
        /*0018*/ 	.word	0x00000002
        /*0030*/ 	.string	""
        /*0030*/ 	.string	"ptxas"
        /*0030*/ 	.string	"Cuda compilation tools, release 13.0, V13.0.88"
        /*0030*/ 	.string	"Build cuda_13.0.r13.0/compiler.36424714_0"
        /*0030*/ 	.string	"-arch sm_100 -m 64 "



//--------------------- .note.nv.cuinfo           --------------------------
	.section	.note.nv.cuinfo,"",@"SHT_NOTE"
	.sectionflags	@"SHF_NOTE_NV_CUINFO"
        /*0018*/ 	.short	0x0002
        /*001a*/ 	.short	0x0064
        /*001c*/ 	.short	0x0082
	.zero		2


//--------------------- .nv.info                  --------------------------
	.section	.nv.info,"",@"SHT_CUDA_INFO"
	.align	4


	//----- nvinfo : EIATTR_REGCOUNT
	.align		4
        /*0000*/ 	.byte	0x04, 0x2f
        /*0002*/ 	.short	(.L_1 - .L_0)
	.align		4
.L_0:
        /*0004*/ 	.word	index@(_Z26moltiplicationMatrixVectoriPiS_S_)
        /*0008*/ 	.word	0x00000016


	//----- nvinfo : EIATTR_FRAME_SIZE
	.align		4
.L_1:
        /*000c*/ 	.byte	0x04, 0x11
        /*000e*/ 	.short	(.L_3 - .L_2)
	.align		4
.L_2:
        /*0010*/ 	.word	index@(_Z26moltiplicationMatrixVectoriPiS_S_)
        /*0014*/ 	.word	0x00000000


	//----- nvinfo : EIATTR_MIN_STACK_SIZE
	.align		4
.L_3:
        /*0018*/ 	.byte	0x04, 0x12
        /*001a*/ 	.short	(.L_5 - .L_4)
	.align		4
.L_4:
        /*001c*/ 	.word	index@(_Z26moltiplicationMatrixVectoriPiS_S_)
        /*0020*/ 	.word	0x00000000
.L_5:


//--------------------- .nv.compat                --------------------------
	.section	.nv.compat,"",@"SHT_CUDA_COMPAT_INFO"
	.align	4
        /*0000*/ 	.byte	0x02, 0x09, 0x00, 0x00, 0x02, 0x02, 0x01, 0x00, 0x02, 0x05, 0x05, 0x00, 0x03, 0x07, 0x01, 0x01
        /*0010*/ 	.byte	0x02, 0x03, 0x00, 0x00, 0x02, 0x06, 0x01, 0x00, 0x04, 0x0b, 0x08, 0x00, 0x09, 0x00, 0x00, 0x00
        /*0020*/ 	.byte	0x00, 0x00, 0x00, 0x00


//--------------------- .nv.info._Z26moltiplicationMatrixVectoriPiS_S_ --------------------------
	.section	.nv.info._Z26moltiplicationMatrixVectoriPiS_S_,"",@"SHT_CUDA_INFO"
	.sectionflags	@""
	.align	4


	//----- nvinfo : EIATTR_CUDA_API_VERSION
	.align		4
        /*0000*/ 	.byte	0x04, 0x37
        /*0002*/ 	.short	(.L_7 - .L_6)
.L_6:
        /*0004*/ 	.word	0x00000082


	//----- nvinfo : EIATTR_KPARAM_INFO
	.align		4
.L_7:
        /*0008*/ 	.byte	0x04, 0x17
        /*000a*/ 	.short	(.L_9 - .L_8)
.L_8:
        /*000c*/ 	.word	0x00000000
        /*0010*/ 	.short	0x0003
        /*0012*/ 	.short	0x0018
        /*0014*/ 	.byte	0x00, 0xf5, 0x21, 0x00


	//----- nvinfo : EIATTR_KPARAM_INFO
	.align		4
.L_9:
        /*0018*/ 	.byte	0x04, 0x17
        /*001a*/ 	.short	(.L_11 - .L_10)
.L_10:
        /*001c*/ 	.word	0x00000000
        /*0020*/ 	.short	0x0002
        /*0022*/ 	.short	0x0010
        /*0024*/ 	.byte	0x00, 0xf5, 0x21, 0x00


	//----- nvinfo : EIATTR_KPARAM_INFO
	.align		4
.L_11:
        /*0028*/ 	.byte	0x04, 0x17
        /*002a*/ 	.short	(.L_13 - .L_12)
.L_12:
        /*002c*/ 	.word	0x00000000
        /*0030*/ 	.short	0x0001
        /*0032*/ 	.short	0x0008
        /*0034*/ 	.byte	0x00, 0xf5, 0x21, 0x00


	//----- nvinfo : EIATTR_KPARAM_INFO
	.align		4
.L_13:
        /*0038*/ 	.byte	0x04, 0x17
        /*003a*/ 	.short	(.L_15 - .L_14)
.L_14:
        /*003c*/ 	.word	0x00000000
        /*0040*/ 	.short	0x0000
        /*0042*/ 	.short	0x0000
        /*0044*/ 	.byte	0x00, 0xf0, 0x11, 0x00


	//----- nvinfo : EIATTR_SPARSE_MMA_MASK
	.align		4
.L_15:
        /*0048*/ 	.byte	0x03, 0x50
        /*004a*/ 	.short	0x0000


	//----- nvinfo : EIATTR_MAXREG_COUNT
	.align		4
        /*004c*/ 	.byte	0x03, 0x1b
        /*004e*/ 	.short	0x00ff


	//----- nvinfo : EIATTR_MERCURY_ISA_VERSION
	.align		4
        /*0050*/ 	.byte	0x03, 0x5f
        /*0052*/ 	.short	0x0101


	//----- nvinfo : EIATTR_VRC_CTA_INIT_COUNT
	.align		4
        /*0054*/ 	.byte	0x02, 0x4a
	.zero		1
	.zero		1


	//----- nvinfo : EIATTR_EXIT_INSTR_OFFSETS
	.align		4
        /*0058*/ 	.byte	0x04, 0x1c
        /*005a*/ 	.short	(.L_17 - .L_16)


	//   ....[0]....
.L_16:
        /*005c*/ 	.word	0x00000060


	//   ....[1]....
        /*0060*/ 	.word	0x00000680


	//   ....[2]....
        /*0064*/ 	.word	0x00000930


	//   ....[3]....
        /*0068*/ 	.word	0x00000ae0


	//   ....[4]....
        /*006c*/ 	.word	0x00000bf0


	//----- nvinfo : EIATTR_CBANK_PARAM_SIZE
	.align		4
.L_17:
        /*0070*/ 	.byte	0x03, 0x19
        /*0072*/ 	.short	0x0020


	//----- nvinfo : EIATTR_PARAM_CBANK
	.align		4
        /*0074*/ 	.byte	0x04, 0x0a
        /*0076*/ 	.short	(.L_19 - .L_18)
	.align		4
.L_18:
        /*0078*/ 	.word	index@(.nv.constant0._Z26moltiplicationMatrixVectoriPiS_S_)
        /*007c*/ 	.short	0x0380
        /*007e*/ 	.short	0x0020


	//----- nvinfo : EIATTR_SW_WAR
	.align		4
.L_19:
        /*0080*/ 	.byte	0x04, 0x36
        /*0082*/ 	.short	(.L_21 - .L_20)
.L_20:
        /*0084*/ 	.word	0x00000008
.L_21:


//--------------------- .nv.callgraph             --------------------------
	.section	.nv.callgraph,"",@"SHT_CUDA_CALLGRAPH"
	.align	4
	.sectionentsize	8
	.align		4
        /*0000*/ 	.word	0x00000000
	.align		4
        /*0004*/ 	.word	0xffffffff
	.align		4
        /*0008*/ 	.word	0x00000000
	.align		4
        /*000c*/ 	.word	0xfffffffe
	.align		4
        /*0010*/ 	.word	0x00000000
	.align		4
        /*0014*/ 	.word	0xfffffffd
	.align		4
        /*0018*/ 	.word	0x00000000
	.align		4
        /*001c*/ 	.word	0xfffffffc


//--------------------- .text._Z26moltiplicationMatrixVectoriPiS_S_ --------------------------
	.section	.text._Z26moltiplicationMatrixVectoriPiS_S_,"ax",@progbits
	.align	128
        .global         _Z26moltiplicationMatrixVectoriPiS_S_
        .type           _Z26moltiplicationMatrixVectoriPiS_S_,@function
        .size           _Z26moltiplicationMatrixVectoriPiS_S_,(.L_x_6 - _Z26moltiplicationMatrixVectoriPiS_S_)
        .other          _Z26moltiplicationMatrixVectoriPiS_S_,@"STO_CUDA_ENTRY STV_DEFAULT"
_Z26moltiplicationMatrixVectoriPiS_S_:
.text._Z26moltiplicationMatrixVectoriPiS_S_:
[----:B------:R-:W-:Y:S08]  /*0000*/  LDC R1, c[0x0][0x37c] ;  /* 0x0000df00ff017b82 */ /* 0x000ff00000000800 */
[----:B------:R-:W0:Y:S01]  /*0010*/  LDC R4, c[0x0][0x380] ;  /* 0x0000e000ff047b82 */ /* 0x000e220000000800 */
[----:B------:R-:W1:Y:S07]  /*0020*/  S2R R0, SR_TID.X ;  /* 0x0000000000007919 */ /* 0x000e6e0000002100 */
[----:B------:R-:W2:Y:S08]  /*0030*/  LDC R7, c[0x0][0x360] ;  /* 0x0000d800ff077b82 */ /* 0x000eb00000000800 */
[----:B------:R-:W3:Y:S01]  /*0040*/  S2UR UR4, SR_CTAID.X ;  /* 0x00000000000479c3 */ /* 0x000ee20000002500 */
[----:B0-----:R-:W-:-:S13]  /*0050*/  ISETP.GE.AND P0, PT, R4, 0x1, PT ;  /* 0x000000010400780c */ /* 0x001fda0003f06270 */
[----:B-123--:R-:W-:Y:S05]  /*0060*/  @!P0 EXIT ;  /* 0x000000000000894d */ /* 0x00efea0003800000 */
[----:B------:R-:W0:Y:S01]  /*0070*/  LDC.64 R2, c[0x0][0x398] ;  /* 0x0000e600ff027b82 */ /* 0x000e220000000a00 */
[----:B------:R-:W1:Y:S01]  /*0080*/  LDCU.64 UR8, c[0x0][0x358] ;  /* 0x00006b00ff0877ac */ /* 0x000e620008000a00 */
[C---:B------:R-:W-:Y:S01]  /*0090*/  ISETP.GE.U32.AND P1, PT, R4.reuse, 0x10, PT ;  /* 0x000000100400780c */ /* 0x040fe20003f26070 */
[----:B------:R-:W-:Y:S01]  /*00a0*/  IMAD R7, R7, UR4, R0 ;  /* 0x0000000407077c24 */ /* 0x000fe2000f8e0200 */
[----:B------:R-:W-:Y:S01]  /*00b0*/  LOP3.LUT R6, R4, 0xf, RZ, 0xc0, !PT ;  /* 0x0000000f04067812 */ /* 0x000fe200078ec0ff */
[----:B------:R-:W-:-:S03]  /*00c0*/  HFMA2 R0, -RZ, RZ, 0, 0 ;  /* 0x00000000ff007431 */ /* 0x000fc600000001ff */
[----:B------:R-:W-:Y:S01]  /*00d0*/  ISETP.NE.AND P0, PT, R6, RZ, PT ;  /* 0x000000ff0600720c */ /* 0x000fe20003f05270 */
[----:B0-----:R-:W-:-:S05]  /*00e0*/  IMAD.WIDE R2, R7, 0x4, R2 ;  /* 0x0000000407027825 */ /* 0x001fca00078e0202 */
[----:B-1----:R0:W5:Y:S01]  /*00f0*/  LDG.E R5, desc[UR8][R2.64] ;  /* 0x0000000802057981 */ /* 0x002162000c1e1900 */
[----:B------:R-:W-:Y:S01]  /*0100*/  IMAD R7, R7, R4, RZ ;  /* 0x0000000407077224 */ /* 0x000fe200078e02ff */
[----:B------:R-:W-:Y:S06]  /*0110*/  @!P1 BRA `(.L_x_0) ;  /* 0x0000000400589947 */ /* 0x000fec0003800000 */
[----:B------:R-:W1:Y:S01]  /*0120*/  LDCU.64 UR4, c[0x0][0x390] ;  /* 0x00007200ff0477ac */ /* 0x000e620008000a00 */
[----:B------:R-:W-:Y:S02]  /*0130*/  LOP3.LUT R0, R4, 0x7ffffff0, RZ, 0xc0, !PT ;  /* 0x7ffffff004007812 */ /* 0x000fe400078ec0ff */
[----:B------:R-:W-:Y:S01]  /*0140*/  MOV R13, R7 ;  /* 0x00000007000d7202 */ /* 0x000fe20000000f00 */
[----:B------:R-:W2:Y:S01]  /*0150*/  LDCU.64 UR6, c[0x0][0x388] ;  /* 0x00007100ff0677ac */ /* 0x000ea20008000a00 */
[----:B------:R-:W-:Y:S01]  /*0160*/  IADD3 R12, PT, PT, -R0, RZ, RZ ;  /* 0x000000ff000c7210 */ /* 0x000fe20007ffe1ff */
[----:B-1----:R-:W-:-:S04]  /*0170*/  UIADD3 UR4, UP1, UPT, UR4, 0x20, URZ ;  /* 0x0000002004047890 */ /* 0x002fc8000ff3e0ff */
[----:B------:R-:W-:Y:S02]  /*0180*/  UIADD3.X UR5, UPT, UPT, URZ, UR5, URZ, UP1, !UPT ;  /* 0x00000005ff057290 */ /* 0x000fe40008ffe4ff */
[----:B--2---:R-:W-:Y:S01]  /*0190*/  UIADD3 UR6, UP0, UPT, UR6, 0x20, URZ ;  /* 0x0000002006067890 */ /* 0x004fe2000ff1e0ff */
[----:B------:R-:W-:-:S03]  /*01a0*/  MOV R14, UR4 ;  /* 0x00000004000e7c02 */ /* 0x000fc60008000f00 */
[----:B------:R-:W-:Y:S01]  /*01b0*/  MOV R15, UR5 ;  /* 0x00000005000f7c02 */ /* 0x000fe20008000f00 */
[----:B------:R-:W-:-:S12]  /*01c0*/  UIADD3.X UR7, UPT, UPT, URZ, UR7, URZ, UP0, !UPT ;  /* 0x00000007ff077290 */ /* 0x000fd800087fe4ff */
.L_x_1:
[----:B------:R-:W-:Y:S02]  /*01d0*/  MOV R10, UR6 ;  /* 0x00000006000a7c02 */ /* 0x000fe40008000f00 */
[----:B------:R-:W-:Y:S02]  /*01e0*/  MOV R11, UR7 ;  /* 0x00000007000b7c02 */ /* 0x000fe40008000f00 */
[----:B------:R-:W-:Y:S02]  /*01f0*/  MOV R8, R14 ;  /* 0x0000000e00087202 */ /* 0x000fe40000000f00 */
[----:B------:R-:W-:Y:S01]  /*0200*/  MOV R9, R15 ;  /* 0x0000000f00097202 */ /* 0x000fe20000000f00 */
[----:B------:R-:W-:-:S04]  /*0210*/  IMAD.WIDE R10, R13, 0x4, R10 ;  /* 0x000000040d0a7825 */ /* 0x000fc800078e020a */
[----:B------:R-:W2:Y:S04]  /*0220*/  LDG.E R15, desc[UR8][R8.64+-0x20] ;  /* 0xffffe008080f7981 */ /* 0x000ea8000c1e1900 */
[----:B------:R-:W2:Y:S02]  /*0230*/  LDG.E R14, desc[UR8][R10.64+-0x20] ;  /* 0xffffe0080a0e7981 */ /* 0x000ea4000c1e1900 */
[----:B--2--5:R-:W-:-:S05]  /*0240*/  IMAD R15, R14, R15, R5 ;  /* 0x0000000f0e0f7224 */ /* 0x024fca00078e0205 */
[----:B------:R1:W-:Y:S04]  /*0250*/  STG.E desc[UR8][R2.64], R15 ;  /* 0x0000000f02007986 */ /* 0x0003e8000c101908 */
[----:B------:R-:W2:Y:S04]  /*0260*/  LDG.E R14, desc[UR8][R10.64+-0x1c] ;  /* 0xffffe4080a0e7981 */ /* 0x000ea8000c1e1900 */
[----:B----4-:R-:W2:Y:S02]  /*0270*/  LDG.E R5, desc[UR8][R8.64+-0x1c] ;  /* 0xffffe40808057981 */ /* 0x010ea4000c1e1900 */
[----:B--2---:R-:W-:-:S05]  /*0280*/  IMAD R5, R14, R5, R15 ;  /* 0x000000050e057224 */ /* 0x004fca00078e020f */
[----:B------:R2:W-:Y:S04]  /*0290*/  STG.E desc[UR8][R2.64], R5 ;  /* 0x0000000502007986 */ /* 0x0005e8000c101908 */
[----:B------:R-:W3:Y:S04]  /*02a0*/  LDG.E R14, desc[UR8][R10.64+-0x18] ;  /* 0xffffe8080a0e7981 */ /* 0x000ee8000c1e1900 */
[----:B------:R-:W3:Y:S02]  /*02b0*/  LDG.E R16, desc[UR8][R8.64+-0x18] ;  /* 0xffffe80808107981 */ /* 0x000ee4000c1e1900 */
[----:B---3--:R-:W-:-:S05]  /*02c0*/  IMAD R17, R14, R16, R5 ;  /* 0x000000100e117224 */ /* 0x008fca00078e0205 */
[----:B------:R3:W-:Y:S04]  /*02d0*/  STG.E desc[UR8][R2.64], R17 ;  /* 0x0000001102007986 */ /* 0x0007e8000c101908 */
[----:B------:R-:W1:Y:S04]  /*02e0*/  LDG.E R14, desc[UR8][R10.64+-0x14] ;  /* 0xffffec080a0e7981 */ /* 0x000e68000c1e1900 */
[----:B------:R-:W1:Y:S02]  /*02f0*/  LDG.E R16, desc[UR8][R8.64+-0x14] ;  /* 0xffffec0808107981 */ /* 0x000e64000c1e1900 */
[----:B-1----:R-:W-:-:S05]  /*0300*/  IMAD R15, R14, R16, R17 ;  /* 0x000000100e0f7224 */ /* 0x002fca00078e0211 */
[----:B------:R1:W-:Y:S04]  /*0310*/  STG.E desc[UR8][R2.64], R15 ;  /* 0x0000000f02007986 */ /* 0x0003e8000c101908 */
[----:B------:R-:W2:Y:S04]  /*0320*/  LDG.E R14, desc[UR8][R10.64+-0x10] ;  /* 0xfffff0080a0e7981 */ /* 0x000ea8000c1e1900 */
[----:B------:R-:W2:Y:S02]  /*0330*/  LDG.E R16, desc[UR8][R8.64+-0x10] ;  /* 0xfffff00808107981 */ /* 0x000ea4000c1e1900 */
        /* <DEDUP_REMOVED lines=34> */
[----:B------:R-:W4:Y:S04]  /*0560*/  LDG.E R14, desc[UR8][R10.64+0x14] ;  /* 0x000014080a0e7981 */ /* 0x000f28000c1e1900 */
[----:B------:R-:W4:Y:S02]  /*0570*/  LDG.E R16, desc[UR8][R8.64+0x14] ;  /* 0x0000140808107981 */ /* 0x000f24000c1e1900 */
[----:B----4-:R-:W-:-:S05]  /*0580*/  IMAD R19, R14, R16, R15 ;  /* 0x000000100e137224 */ /* 0x010fca00078e020f */
[----:B------:R4:W-:Y:S04]  /*0590*/  STG.E desc[UR8][R2.64], R19 ;  /* 0x0000001302007986 */ /* 0x0009e8000c101908 */
[----:B------:R-:W3:Y:S04]  /*05a0*/  LDG.E R14, desc[UR8][R10.64+0x18] ;  /* 0x000018080a0e7981 */ /* 0x000ee8000c1e1900 */
[----:B--2---:R-:W3:Y:S01]  /*05b0*/  LDG.E R5, desc[UR8][R8.64+0x18] ;  /* 0x0000180808057981 */ /* 0x004ee2000c1e1900 */
[----:B------:R-:W-:Y:S01]  /*05c0*/  IADD3 R12, PT, PT, R12, 0x10, RZ ;  /* 0x000000100c0c7810 */ /* 0x000fe20007ffe0ff */
[----:B---3--:R-:W-:-:S05]  /*05d0*/  IMAD R17, R14, R5, R19 ;  /* 0x000000050e117224 */ /* 0x008fca00078e0213 */
[----:B------:R4:W-:Y:S04]  /*05e0*/  STG.E desc[UR8][R2.64], R17 ;  /* 0x0000001102007986 */ /* 0x0009e8000c101908 */
[----:B------:R-:W2:Y:S04]  /*05f0*/  LDG.E R14, desc[UR8][R10.64+0x1c] ;  /* 0x00001c080a0e7981 */ /* 0x000ea8000c1e1900 */
[----:B------:R-:W2:Y:S01]  /*0600*/  LDG.E R5, desc[UR8][R8.64+0x1c] ;  /* 0x00001c0808057981 */ /* 0x000ea2000c1e1900 */
[----:B------:R-:W-:Y:S02]  /*0610*/  ISETP.NE.AND P1, PT, R12, RZ, PT ;  /* 0x000000ff0c00720c */ /* 0x000fe40003f25270 */
[----:B------:R-:W-:Y:S01]  /*0620*/  IADD3 R13, PT, PT, R13, 0x10, RZ ;  /* 0x000000100d0d7810 */ /* 0x000fe20007ffe0ff */
[----:B--2---:R-:W-:Y:S01]  /*0630*/  IMAD R5, R14, R5, R17 ;  /* 0x000000050e057224 */ /* 0x004fe200078e0211 */
[----:B------:R-:W-:-:S04]  /*0640*/  IADD3 R14, P2, PT, R8, 0x40, RZ ;  /* 0x00000040080e7810 */ /* 0x000fc80007f5e0ff */
[----:B------:R4:W-:Y:S01]  /*0650*/  STG.E desc[UR8][R2.64], R5 ;  /* 0x0000000502007986 */ /* 0x0009e2000c101908 */
[----:B-1----:R-:W-:-:S04]  /*0660*/  IADD3.X R15, PT, PT, RZ, R9, RZ, P2, !PT ;  /* 0x00000009ff0f7210 */ /* 0x002fc800017fe4ff */
[----:B------:R-:W-:Y:S05]  /*0670*/  @P1 BRA `(.L_x_1) ;  /* 0xfffffff800d41947 */ /* 0x000fea000383ffff */
.L_x_0:
[----:B------:R-:W-:Y:S05]  /*0680*/  @!P0 EXIT ;  /* 0x000000000000894d */ /* 0x000fea0003800000 */
[----:B------:R-:W-:Y:S02]  /*0690*/  ISETP.GE.U32.AND P0, PT, R6, 0x8, PT ;  /* 0x000000080600780c */ /* 0x000fe40003f06070 */
[----:B------:R-:W-:-:S04]  /*06a0*/  LOP3.LUT R14, R4, 0x7, RZ, 0xc0, !PT ;  /* 0x00000007040e7812 */ /* 0x000fc800078ec0ff */
[----:B------:R-:W-:-:S07]  /*06b0*/  ISETP.NE.AND P1, PT, R14, RZ, PT ;  /* 0x000000ff0e00720c */ /* 0x000fce0003f25270 */
[----:B------:R-:W-:Y:S06]  /*06c0*/  @!P0 BRA `(.L_x_2) ;  /* 0x0000000000988947 */ /* 0x000fec0003800000 */
[----:B------:R-:W1:Y:S01]  /*06d0*/  LDC.64 R8, c[0x0][0x388] ;  /* 0x0000e200ff087b82 */ /* 0x000e620000000a00 */
[----:B------:R-:W-:-:S07]  /*06e0*/  IADD3 R13, PT, PT, R7, R0, RZ ;  /* 0x00000000070d7210 */ /* 0x000fce0007ffe0ff */
[----:B------:R-:W2:Y:S01]  /*06f0*/  LDC.64 R10, c[0x0][0x390] ;  /* 0x0000e400ff0a7b82 */ /* 0x000ea20000000a00 */
[----:B-1----:R-:W-:-:S05]  /*0700*/  IMAD.WIDE R8, R13, 0x4, R8 ;  /* 0x000000040d087825 */ /* 0x002fca00078e0208 */
[----:B------:R-:W4:Y:S01]  /*0710*/  LDG.E R6, desc[UR8][R8.64] ;  /* 0x0000000808067981 */ /* 0x000f22000c1e1900 */
[----:B--2---:R-:W-:-:S05]  /*0720*/  IMAD.WIDE.U32 R10, R0, 0x4, R10 ;  /* 0x00000004000a7825 */ /* 0x004fca00078e000a */
[----:B------:R-:W4:Y:S02]  /*0730*/  LDG.E R12, desc[UR8][R10.64] ;  /* 0x000000080a0c7981 */ /* 0x000f24000c1e1900 */
[----:B----45:R-:W-:-:S05]  /*0740*/  IMAD R5, R6, R12, R5 ;  /* 0x0000000c06057224 */ /* 0x030fca00078e0205 */
        /* <DEDUP_REMOVED lines=21> */
[----:B------:R-:W3:Y:S04]  /*08a0*/  LDG.E R6, desc[UR8][R8.64+0x18] ;  /* 0x0000180808067981 */ /* 0x000ee8000c1e1900 */
[----:B------:R-:W3:Y:S02]  /*08b0*/  LDG.E R12, desc[UR8][R10.64+0x18] ;  /* 0x000018080a0c7981 */ /* 0x000ee4000c1e1900 */
[----:B---3--:R-:W-:-:S05]  /*08c0*/  IMAD R17, R6, R12, R15 ;  /* 0x0000000c06117224 */ /* 0x008fca00078e020f */
[----:B------:R2:W-:Y:S04]  /*08d0*/  STG.E desc[UR8][R2.64], R17 ;  /* 0x0000001102007986 */ /* 0x0005e8000c101908 */
[----:B------:R-:W3:Y:S04]  /*08e0*/  LDG.E R6, desc[UR8][R8.64+0x1c] ;  /* 0x00001c0808067981 */ /* 0x000ee8000c1e1900 */
[----:B-1----:R-:W3:Y:S01]  /*08f0*/  LDG.E R5, desc[UR8][R10.64+0x1c] ;  /* 0x00001c080a057981 */ /* 0x002ee2000c1e1900 */
[----:B------:R-:W-:Y:S01]  /*0900*/  IADD3 R0, PT, PT, R0, 0x8, RZ ;  /* 0x0000000800007810 */ /* 0x000fe20007ffe0ff */
[----:B---3--:R-:W-:-:S05]  /*0910*/  IMAD R5, R6, R5, R17 ;  /* 0x0000000506057224 */ /* 0x008fca00078e0211 */
[----:B------:R2:W-:Y:S02]  /*0920*/  STG.E desc[UR8][R2.64], R5 ;  /* 0x0000000502007986 */ /* 0x0005e4000c101908 */
.L_x_2:
[----:B------:R-:W-:Y:S05]  /*0930*/  @!P1 EXIT ;  /* 0x000000000000994d */ /* 0x000fea0003800000 */
[----:B------:R-:W-:Y:S02]  /*0940*/  ISETP.GE.U32.AND P0, PT, R14, 0x4, PT ;  /* 0x000000040e00780c */ /* 0x000fe40003f06070 */
[----:B------:R-:W-:-:S04]  /*0950*/  LOP3.LUT R4, R4, 0x3, RZ, 0xc0, !PT ;  /* 0x0000000304047812 */ /* 0x000fc800078ec0ff */
[----:B------:R-:W-:-:S07]  /*0960*/  ISETP.NE.AND P1, PT, R4, RZ, PT ;  /* 0x000000ff0400720c */ /* 0x000fce0003f25270 */
[----:B------:R-:W-:Y:S06]  /*0970*/  @!P0 BRA `(.L_x_3) ;  /* 0x0000000000588947 */ /* 0x000fec0003800000 */
[----:B------:R-:W1:Y:S01]  /*0980*/  LDC.64 R8, c[0x0][0x388] ;  /* 0x0000e200ff087b82 */ /* 0x000e620000000a00 */
[----:B--2---:R-:W-:-:S07]  /*0990*/  IADD3 R13, PT, PT, R7, R0, RZ ;  /* 0x00000000070d7210 */ /* 0x004fce0007ffe0ff */
        /* <DEDUP_REMOVED lines=11> */
[----:B------:R-:W2:Y:S04]  /*0a50*/  LDG.E R6, desc[UR8][R8.64+0x8] ;  /* 0x0000080808067981 */ /* 0x000ea8000c1e1900 */
[----:B------:R-:W2:Y:S02]  /*0a60*/  LDG.E R12, desc[UR8][R10.64+0x8] ;  /* 0x000008080a0c7981 */ /* 0x000ea4000c1e1900 */
[----:B--2---:R-:W-:-:S05]  /*0a70*/  IMAD R15, R6, R12, R13 ;  /* 0x0000000c060f7224 */ /* 0x004fca00078e020d */
[----:B------:R3:W-:Y:S04]  /*0a80*/  STG.E desc[UR8][R2.64], R15 ;  /* 0x0000000f02007986 */ /* 0x0007e8000c101908 */
[----:B------:R-:W1:Y:S04]  /*0a90*/  LDG.E R6, desc[UR8][R8.64+0xc] ;  /* 0x00000c0808067981 */ /* 0x000e68000c1e1900 */
[----:B------:R-:W1:Y:S01]  /*0aa0*/  LDG.E R12, desc[UR8][R10.64+0xc] ;  /* 0x00000c080a0c7981 */ /* 0x000e62000c1e1900 */
[----:B------:R-:W-:Y:S01]  /*0ab0*/  IADD3 R0, PT, PT, R0, 0x4, RZ ;  /* 0x0000000400007810 */ /* 0x000fe20007ffe0ff */
[----:B-1----:R-:W-:-:S05]  /*0ac0*/  IMAD R5, R6, R12, R15 ;  /* 0x0000000c06057224 */ /* 0x002fca00078e020f */
[----:B------:R3:W-:Y:S02]  /*0ad0*/  STG.E desc[UR8][R2.64], R5 ;  /* 0x0000000502007986 */ /* 0x0007e4000c101908 */
.L_x_3:
[----:B------:R-:W-:Y:S05]  /*0ae0*/  @!P1 EXIT ;  /* 0x000000000000994d */ /* 0x000fea0003800000 */
[----:B------:R-:W1:Y:S01]  /*0af0*/  LDC.64 R10, c[0x0][0x390] ;  /* 0x0000e400ff0a7b82 */ /* 0x000e620000000a00 */
[----:B--23--:R-:W-:Y:S02]  /*0b00*/  IADD3 R13, PT, PT, R7, R0, RZ ;  /* 0x00000000070d7210 */ /* 0x00cfe40007ffe0ff */
[----:B------:R-:W-:-:S05]  /*0b10*/  IADD3 R4, PT, PT, -R4, RZ, RZ ;  /* 0x000000ff04047210 */ /* 0x000fca0007ffe1ff */
[----:B------:R-:W2:Y:S01]  /*0b20*/  LDC.64 R8, c[0x0][0x388] ;  /* 0x0000e200ff087b82 */ /* 0x000ea20000000a00 */
[----:B-1----:R-:W-:-:S07]  /*0b30*/  IMAD.WIDE.U32 R10, R0, 0x4, R10 ;  /* 0x00000004000a7825 */ /* 0x002fce00078e000a */
.L_x_4:
[----:B--2---:R-:W-:Y:S01]  /*0b40*/  IMAD.WIDE R6, R13, 0x4, R8 ;  /* 0x000000040d067825 */ /* 0x004fe200078e0208 */
[----:B-1----:R1:W4:Y:S05]  /*0b50*/  LDG.E R0, desc[UR8][R10.64] ;  /* 0x000000080a007981 */ /* 0x00232a000c1e1900 */
[----:B------:R-:W4:Y:S01]  /*0b60*/  LDG.E R6, desc[UR8][R6.64] ;  /* 0x0000000806067981 */ /* 0x000f22000c1e1900 */
[----:B------:R-:W-:-:S04]  /*0b70*/  IADD3 R4, PT, PT, R4, 0x1, RZ ;  /* 0x0000000104047810 */ /* 0x000fc80007ffe0ff */
[----:B------:R-:W-:Y:S02]  /*0b80*/  ISETP.NE.AND P0, PT, R4, RZ, PT ;  /* 0x000000ff0400720c */ /* 0x000fe40003f05270 */
[----:B-1----:R-:W-:Y:S02]  /*0b90*/  IADD3 R10, P1, PT, R10, 0x4, RZ ;  /* 0x000000040a0a7810 */ /* 0x002fe40007f3e0ff */
[----:B------:R-:W-:Y:S02]  /*0ba0*/  IADD3 R13, PT, PT, R13, 0x1, RZ ;  /* 0x000000010d0d7810 */ /* 0x000fe40007ffe0ff */
[----:B------:R-:W-:Y:S01]  /*0bb0*/  IADD3.X R11, PT, PT, RZ, R11, RZ, P1, !PT ;  /* 0x0000000bff0b7210 */ /* 0x000fe20000ffe4ff */
[----:B----45:R-:W-:-:S05]  /*0bc0*/  IMAD R5, R6, R0, R5 ;  /* 0x0000000006057224 */ /* 0x030fca00078e0205 */
[----:B------:R1:W-:Y:S01]  /*0bd0*/  STG.E desc[UR8][R2.64], R5 ;  /* 0x0000000502007986 */ /* 0x0003e2000c101908 */
[----:B------:R-:W-:Y:S05]  /*0be0*/  @P0 BRA `(.L_x_4) ;  /* 0xfffffffc00d40947 */ /* 0x000fea000383ffff */
[----:B------:R-:W-:Y:S05]  /*0bf0*/  EXIT ;  /* 0x000000000000794d */ /* 0x000fea0003800000 */
.L_x_5:
[----:B------:R-:W-:-:S00]  /*0c00*/  BRA `(.L_x_5) ;  /* 0xfffffffc00fc7947 */ /* 0x000fc0000383ffff */
[----:B------:R-:W-:-:S00]  /*0c10*/  NOP ;  /* 0x0000000000007918 */ /* 0x000fc00000000000 */
        /* <DEDUP_REMOVED lines=14> */
.L_x_6:


//--------------------- .nv.shared.reserved.0     --------------------------
	.section	.nv.shared.reserved.0,"aw",@nobits
	.weak		__nv_reservedSMEM_offset_0_alias
	.size		__nv_reservedSMEM_offset_0_alias, 0, 64
	.other		__nv_reservedSMEM_offset_0_alias,@"STO_CUDA_RESERVED_SHARED STV_DEFAULT"
__nv_reservedSMEM_offset_0_alias:
	.zero		0
	.zero		64


//--------------------- .nv.constant0._Z26moltiplicationMatrixVectoriPiS_S_ --------------------------
	.section	.nv.constant0._Z26moltiplicationMatrixVectoriPiS_S_,"a",@progbits
	.sectionflags	@""
	.align	4
.nv.constant0._Z26moltiplicationMatrixVectoriPiS_S_:
	.zero		928


//--------------------- SYMBOLS --------------------------

	.type		.nv.reservedSmem.offset0,@object
	.size		.nv.reservedSmem.offset0,0x4
